	.headerflags	@"EF_CUDA_TEXMODE_UNIFIED EF_CUDA_64BIT_ADDRESS EF_CUDA_ACCELERATORS EF_CUDA_SM90 EF_CUDA_VIRTUAL_SM(EF_CUDA_SM90)"
	.elftype	@"ET_EXEC"


//--------------------- .nv.info                  --------------------------
	.section	.nv.info,"",@"SHT_CUDA_INFO"
	.align	4


	//----- nvinfo : EIATTR_REGCOUNT
	.align		4
        /*0000*/ 	.byte	0x04, 0x2f
        /*0002*/ 	.short	(.L_5 - .L_4)
	.align		4
.L_4:
        /*0004*/ 	.word	index@(triton_red_fused__to_copy_add_embedding_mean_mul_pow_rsqrt_0)
        /*0008*/ 	.word	0x0000001e


	//----- nvinfo : EIATTR_MIN_STACK_SIZE
	.align		4
.L_5:
        /*000c*/ 	.byte	0x04, 0x12
        /*000e*/ 	.short	(.L_7 - .L_6)
	.align		4
.L_6:
        /*0010*/ 	.word	index@(triton_red_fused__to_copy_add_embedding_mean_mul_pow_rsqrt_0)
        /*0014*/ 	.word	0x00000000


	//----- nvinfo : EIATTR_FRAME_SIZE
	.align		4
.L_7:
        /*0018*/ 	.byte	0x04, 0x11
        /*001a*/ 	.short	(.L_9 - .L_8)
	.align		4
.L_8:
        /*001c*/ 	.word	index@(triton_red_fused__to_copy_add_embedding_mean_mul_pow_rsqrt_0)
        /*0020*/ 	.word	0x00000000


	//----- nvinfo : EIATTR_MIN_STACK_SIZE
	.align		4
.L_9:
        /*0024*/ 	.byte	0x04, 0x12
        /*0026*/ 	.short	(.L_11 - .L_10)
	.align		4
.L_10:
        /*0028*/ 	.word	index@(triton_red_fused__to_copy_add_embedding_mean_mul_pow_rsqrt_0)
        /*002c*/ 	.word	0x00000000
.L_11:


//--------------------- .nv.info.triton_red_fused__to_copy_add_embedding_mean_mul_pow_rsqrt_0 --------------------------
	.section	.nv.info.triton_red_fused__to_copy_add_embedding_mean_mul_pow_rsqrt_0,"",@"SHT_CUDA_INFO"
	.sectionflags	@""
	.align	4


	//----- nvinfo : EIATTR_CUDA_API_VERSION
	.align		4
        /*0000*/ 	.byte	0x04, 0x37
        /*0002*/ 	.short	(.L_13 - .L_12)
.L_12:
        /*0004*/ 	.word	0x0000007c


	//----- nvinfo : EIATTR_KPARAM_INFO
	.align		4
.L_13:
        /*0008*/ 	.byte	0x04, 0x17
        /*000a*/ 	.short	(.L_15 - .L_14)
.L_14:
        /*000c*/ 	.word	0x00000000
        /*0010*/ 	.short	0x0008
        /*0012*/ 	.short	0x0038
        /*0014*/ 	.byte	0x00, 0xf4, 0x21, 0x00


	//----- nvinfo : EIATTR_KPARAM_INFO
	.align		4
.L_15:
        /*0018*/ 	.byte	0x04, 0x17
        /*001a*/ 	.short	(.L_17 - .L_16)
.L_16:
        /*001c*/ 	.word	0x00000000
        /*0020*/ 	.short	0x0007
        /*0022*/ 	.short	0x0034
        /*0024*/ 	.byte	0x00, 0xf0, 0x11, 0x00


	//----- nvinfo : EIATTR_KPARAM_INFO
	.align		4
.L_17:
        /*0028*/ 	.byte	0x04, 0x17
        /*002a*/ 	.short	(.L_19 - .L_18)
.L_18:
        /*002c*/ 	.word	0x00000000
        /*0030*/ 	.short	0x0006
        /*0032*/ 	.short	0x0030
        /*0034*/ 	.byte	0x00, 0xf0, 0x11, 0x00


	//----- nvinfo : EIATTR_KPARAM_INFO
	.align		4
.L_19:
        /*0038*/ 	.byte	0x04, 0x17
        /*003a*/ 	.short	(.L_21 - .L_20)
.L_20:
        /*003c*/ 	.word	0x00000000
        /*0040*/ 	.short	0x0005
        /*0042*/ 	.short	0x0028
        /*0044*/ 	.byte	0x00, 0xf4, 0x21, 0x00


	//----- nvinfo : EIATTR_KPARAM_INFO
	.align		4
.L_21:
        /*0048*/ 	.byte	0x04, 0x17
        /*004a*/ 	.short	(.L_23 - .L_22)
.L_22:
        /*004c*/ 	.word	0x00000000
        /*0050*/ 	.short	0x0004
        /*0052*/ 	.short	0x0020
        /*0054*/ 	.byte	0x00, 0xf4, 0x21, 0x00


	//----- nvinfo : EIATTR_KPARAM_INFO
	.align		4
.L_23:
        /*0058*/ 	.byte	0x04, 0x17
        /*005a*/ 	.short	(.L_25 - .L_24)
.L_24:
        /*005c*/ 	.word	0x00000000
        /*0060*/ 	.short	0x0003
        /*0062*/ 	.short	0x0018
        /*0064*/ 	.byte	0x00, 0xf4, 0x21, 0x00


	//----- nvinfo : EIATTR_KPARAM_INFO
	.align		4
.L_25:
        /*0068*/ 	.byte	0x04, 0x17
        /*006a*/ 	.short	(.L_27 - .L_26)
.L_26:
        /*006c*/ 	.word	0x00000000
        /*0070*/ 	.short	0x0002
        /*0072*/ 	.short	0x0010
        /*0074*/ 	.byte	0x00, 0xf4, 0x21, 0x00


	//----- nvinfo : EIATTR_KPARAM_INFO
	.align		4
.L_27:
        /*0078*/ 	.byte	0x04, 0x17
        /*007a*/ 	.short	(.L_29 - .L_28)
.L_28:
        /*007c*/ 	.word	0x00000000
        /*0080*/ 	.short	0x0001
        /*0082*/ 	.short	0x0008
        /*0084*/ 	.byte	0x00, 0xf4, 0x21, 0x00


	//----- nvinfo : EIATTR_KPARAM_INFO
	.align		4
.L_29:
        /*0088*/ 	.byte	0x04, 0x17
        /*008a*/ 	.short	(.L_31 - .L_30)
.L_30:
        /*008c*/ 	.word	0x00000000
        /*0090*/ 	.short	0x0000
        /*0092*/ 	.short	0x0000
        /*0094*/ 	.byte	0x00, 0xf4, 0x21, 0x00


	//----- nvinfo : EIATTR_SPARSE_MMA_MASK
	.align		4
.L_31:
        /*0098*/ 	.byte	0x03, 0x50
        /*009a*/ 	.short	0x0000


	//----- nvinfo : EIATTR_MAXREG_COUNT
	.align		4
        /*009c*/ 	.byte	0x03, 0x1b
        /*009e*/ 	.short	0x0080


	//----- nvinfo : EIATTR_EXTERNS
	.align		4
        /*00a0*/ 	.byte	0x04, 0x0f
        /*00a2*/ 	.short	(.L_33 - .L_32)


	//   ....[0]....
	.align		4
.L_32:
        /*00a4*/ 	.word	index@(__assertfail)


	//----- nvinfo : EIATTR_COOP_GROUP_MASK_REGIDS
	.align		4
.L_33:
        /*00a8*/ 	.byte	0x04, 0x29
        /*00aa*/ 	.short	(.L_35 - .L_34)


	//   ....[0]....
.L_34:
        /*00ac*/ 	.word	0xffffffff


	//   ....[1]....
        /*00b0*/ 	.word	0xffffffff


	//   ....[2]....
        /*00b4*/ 	.word	0xffffffff


	//   ....[3]....
        /*00b8*/ 	.word	0xffffffff


	//   ....[4]....
        /*00bc*/ 	.word	0xffffffff


	//   ....[5]....
        /*00c0*/ 	.word	0xffffffff


	//   ....[6]....
        /*00c4*/ 	.word	0xffffffff


	//   ....[7]....
        /*00c8*/ 	.word	0xffffffff


	//   ....[8]....
        /*00cc*/ 	.word	0xffffffff


	//----- nvinfo : EIATTR_COOP_GROUP_INSTR_OFFSETS
	.align		4
.L_35:
        /*00d0*/ 	.byte	0x04, 0x28
        /*00d2*/ 	.short	(.L_37 - .L_36)


	//   ....[0]....
.L_36:
        /*00d4*/ 	.word	0x000004c0


	//   ....[1]....
        /*00d8*/ 	.word	0x000004f0


	//   ....[2]....
        /*00dc*/ 	.word	0x00000520


	//   ....[3]....
        /*00e0*/ 	.word	0x00000550


	//   ....[4]....
        /*00e4*/ 	.word	0x00000590


	//   ....[5]....
        /*00e8*/ 	.word	0x00000640


	//   ....[6]....
        /*00ec*/ 	.word	0x00000660


	//   ....[7]....
        /*00f0*/ 	.word	0x00000680


	//   ....[8]....
        /*00f4*/ 	.word	0x000006a0


	//----- nvinfo : EIATTR_SYSCALL_OFFSETS
	.align		4
.L_37:
        /*00f8*/ 	.byte	0x04, 0x46
        /*00fa*/ 	.short	(.L_39 - .L_38)


	//   ....[0]....
.L_38:
        /*00fc*/ 	.word	0x00000230


	//----- nvinfo : EIATTR_EXIT_INSTR_OFFSETS
	.align		4
.L_39:
        /*0100*/ 	.byte	0x04, 0x1c
        /*0102*/ 	.short	(.L_41 - .L_40)


	//   ....[0]....
.L_40:
        /*0104*/ 	.word	0x00000a40


	//   ....[1]....
        /*0108*/ 	.word	0x00000a60


	//----- nvinfo : EIATTR_REQNTID
	.align		4
.L_41:
        /*010c*/ 	.byte	0x04, 0x10
        /*010e*/ 	.short	(.L_43 - .L_42)
.L_42:
        /*0110*/ 	.word	0x00000200
        /*0114*/ 	.word	0x00000001
        /*0118*/ 	.word	0x00000001


	//----- nvinfo : EIATTR_CBANK_PARAM_SIZE
	.align		4
.L_43:
        /*011c*/ 	.byte	0x03, 0x19
        /*011e*/ 	.short	0x0040


	//----- nvinfo : EIATTR_PARAM_CBANK
	.align		4
        /*0120*/ 	.byte	0x04, 0x0a
        /*0122*/ 	.short	(.L_45 - .L_44)
	.align		4
.L_44:
        /*0124*/ 	.word	index@(.nv.constant0.triton_red_fused__to_copy_add_embedding_mean_mul_pow_rsqrt_0)
        /*0128*/ 	.short	0x0210
        /*012a*/ 	.short	0x0040


	//----- nvinfo : EIATTR_SW_WAR
	.align		4
.L_45:
        /*012c*/ 	.byte	0x04, 0x36
        /*012e*/ 	.short	(.L_47 - .L_46)
.L_46:
        /*0130*/ 	.word	0x00000008
.L_47:


//--------------------- .nv.callgraph             --------------------------
	.section	.nv.callgraph,"",@"SHT_CUDA_CALLGRAPH"
	.align	4
	.sectionentsize	8
	.align		4
        /*0000*/ 	.word	0x00000000
	.align		4
        /*0004*/ 	.word	0xffffffff
	.align		4
        /*0008*/ 	.word	index@(triton_red_fused__to_copy_add_embedding_mean_mul_pow_rsqrt_0)
	.align		4
        /*000c*/ 	.word	index@(__assertfail)
	.align		4
        /*0010*/ 	.word	0x00000000
	.align		4
        /*0014*/ 	.word	0xfffffffe
	.align		4
        /*0018*/ 	.word	0x00000000
	.align		4
        /*001c*/ 	.word	0xfffffffd
	.align		4
        /*0020*/ 	.word	0x00000000
	.align		4
        /*0024*/ 	.word	0xfffffffc


//--------------------- .nv.constant4             --------------------------
	.section	.nv.constant4,"a",@progbits
	.align	8
	.align		8
.nv.constant4:
        /*0000*/ 	.dword	__assertfail
	.align		8
        /*0008*/ 	.dword	assertFunc_0
	.align		8
        /*0010*/ 	.dword	assertFile_0
	.align		8
        /*0018*/ 	.dword	assertMessage_0
	.align		8
        /*0020*/ 	.dword	_$_str


//--------------------- .text.triton_red_fused__to_copy_add_embedding_mean_mul_pow_rsqrt_0 --------------------------
	.section	.text.triton_red_fused__to_copy_add_embedding_mean_mul_pow_rsqrt_0,"ax",@progbits
	.sectionflags	@"SHF_BARRIERS=1"
	.align	128
        .global         triton_red_fused__to_copy_add_embedding_mean_mul_pow_rsqrt_0
        .type           triton_red_fused__to_copy_add_embedding_mean_mul_pow_rsqrt_0,@function
        .size           triton_red_fused__to_copy_add_embedding_mean_mul_pow_rsqrt_0,(.L_x_2 - triton_red_fused__to_copy_add_embedding_mean_mul_pow_rsqrt_0)
        .other          triton_red_fused__to_copy_add_embedding_mean_mul_pow_rsqrt_0,@"STO_CUDA_ENTRY STV_DEFAULT"
triton_red_fused__to_copy_add_embedding_mean_mul_pow_rsqrt_0:
.text.triton_red_fused__to_copy_add_embedding_mean_mul_pow_rsqrt_0:
[----:B------:R-:W0:Y:S02]  /*0000*/  LDC R1, c[0x0][0x28] ;  /* 0x00000a00ff017b82 */ /* 0x000e240000000800 */
[----:B------:R-:W1:Y:S01]  /*0010*/  S2R R0, SR_CTAID.X ;  /* 0x0000000000007919 */ /* 0x000e620000002500 */
[----:B------:R-:W2:Y:S01]  /*0020*/  LDC.64 R2, c[0x0][0x218] ;  /* 0x00008600ff027b82 */ /* 0x000ea20000000a00 */
[----:B------:R-:W-:Y:S01]  /*0030*/  ULDC UR8, c[0x0][0x240] ;  /* 0x0000900000087ab9 */ /* 0x000fe20000000800 */
[----:B------:R-:W-:Y:S01]  /*0040*/  CS2R R4, SRZ ;  /* 0x0000000000047805 */ /* 0x000fe2000001ff00 */
[----:B------:R-:W-:Y:S01]  /*0050*/  ULDC.64 UR6, c[0x0][0x208] ;  /* 0x0000820000067ab9 */ /* 0x000fe20000000a00 */
[C---:B-1----:R-:W-:Y:S01]  /*0060*/  ISETP.GE.AND P1, PT, R0.reuse, UR8, PT ;  /* 0x0000000800007c0c */ /* 0x042fe2000bf26270 */
[----:B--2---:R-:W-:-:S12]  /*0070*/  IMAD.WIDE R2, R0, 0x8, R2 ;  /* 0x0000000800027825 */ /* 0x004fd800078e0202 */
[----:B------:R-:W2:Y:S01]  /*0080*/  @!P1 LDG.E.EL.64 R4, desc[UR6][R2.64] ;  /* 0x0000000602049981 */ /* 0x000ea2000c2e1b00 */
[----:B------:R-:W-:-:S06]  /*0090*/  CS2R R14, SRZ ;  /* 0x00000000000e7805 */ /* 0x000fcc000001ff00 */
[----:B------:R1:W5:Y:S01]  /*00a0*/  @!P1 LDG.E.EL.64 R14, desc[UR6][R2.64] ;  /* 0x00000006020e9981 */ /* 0x000362000c2e1b00 */
[----:B--2---:R-:W-:Y:S02]  /*00b0*/  IADD3 R7, P2, R4, 0x1f500, RZ ;  /* 0x0001f50004077810 */ /* 0x004fe40007f5e0ff */
[----:B------:R-:W-:Y:S02]  /*00c0*/  ISETP.GE.AND P0, PT, R5, RZ, PT ;  /* 0x000000ff0500720c */ /* 0x000fe40003f06270 */
[----:B------:R-:W-:Y:S02]  /*00d0*/  IADD3.X R9, RZ, R5, RZ, P2, !PT ;  /* 0x00000005ff097210 */ /* 0x000fe400017fe4ff */
[----:B------:R-:W-:Y:S02]  /*00e0*/  SEL R4, R7, R4, !P0 ;  /* 0x0000000407047207 */ /* 0x000fe40004000000 */
[----:B------:R-:W-:Y:S02]  /*00f0*/  SEL R5, R9, R5, !P0 ;  /* 0x0000000509057207 */ /* 0x000fe40004000000 */
[----:B------:R-:W-:-:S04]  /*0100*/  ISETP.GE.U32.AND P0, PT, R4, 0x1f500, PT ;  /* 0x0001f5000400780c */ /* 0x000fc80003f06070 */
[----:B------:R-:W-:-:S04]  /*0110*/  ISETP.GE.U32.AND.EX P0, PT, R5, RZ, PT, P0 ;  /* 0x000000ff0500720c */ /* 0x000fc80003f06100 */
[----:B------:R-:W-:-:S13]  /*0120*/  ISETP.GE.OR P0, PT, R0, UR8, !P0 ;  /* 0x0000000800007c0c */ /* 0x000fda000c706670 */
[----:B-1----:R-:W-:Y:S05]  /*0130*/  @P0 BRA `(.L_x_0) ;  /* 0x0000000000400947 */ /* 0x002fea0003800000 */
[----:B------:R-:W-:Y:S01]  /*0140*/  MOV R2, 0x0 ;  /* 0x0000000000027802 */ /* 0x000fe20000000f00 */
[----:B------:R-:W-:Y:S01]  /*0150*/  ULDC.64 UR4, c[0x4][0x18] ;  /* 0x0100060000047ab9 */ /* 0x000fe20000000a00 */
[----:B------:R-:W-:Y:S01]  /*0160*/  ULDC.64 UR10, c[0x4][0x8] ;  /* 0x01000200000a7ab9 */ /* 0x000fe20000000a00 */
[----:B------:R-:W-:Y:S01]  /*0170*/  MOV R4, UR4 ;  /* 0x0000000400047c02 */ /* 0x000fe20008000f00 */
[----:B------:R-:W-:Y:S01]  /*0180*/  HFMA2.MMA R8, -RZ, RZ, 0, 2.384185791015625e-06 ;  /* 0x00000028ff087435 */ /* 0x000fe200000001ff */
[----:B------:R-:W-:Y:S01]  /*0190*/  MOV R5, UR5 ;  /* 0x0000000500057c02 */ /* 0x000fe20008000f00 */
[----:B------:R-:W1:Y:S01]  /*01a0*/  LDC.64 R2, c[0x4][R2] ;  /* 0x0100000002027b82 */ /* 0x000e620000000a00 */
[----:B------:R-:W-:Y:S01]  /*01b0*/  ULDC.64 UR4, c[0x4][0x10] ;  /* 0x0100040000047ab9 */ /* 0x000fe20000000a00 */
[----:B------:R-:W-:Y:S01]  /*01c0*/  HFMA2.MMA R13, -RZ, RZ, 0, 0 ;  /* 0x00000000ff0d7435 */ /* 0x000fe200000001ff */
[----:B------:R-:W-:Y:S02]  /*01d0*/  MOV R6, UR4 ;  /* 0x0000000400067c02 */ /* 0x000fe40008000f00 */
[----:B------:R-:W-:-:S02]  /*01e0*/  MOV R7, UR5 ;  /* 0x0000000500077c02 */ /* 0x000fc40008000f00 */
[----:B------:R-:W-:Y:S02]  /*01f0*/  MOV R10, UR10 ;  /* 0x0000000a000a7c02 */ /* 0x000fe40008000f00 */
[----:B------:R-:W-:Y:S02]  /*0200*/  MOV R11, UR11 ;  /* 0x0000000b000b7c02 */ /* 0x000fe40008000f00 */
[----:B------:R-:W-:-:S07]  /*0210*/  MOV R12, 0x1 ;  /* 0x00000001000c7802 */ /* 0x000fce0000000f00 */
[----:B------:R-:W-:-:S07]  /*0220*/  LEPC R20, `(.L_x_0) ;  /* 0x000000001014794e */ /* 0x000fce0000000000 */
[----:B01---5:R-:W-:Y:S05]  /*0230*/  CALL.ABS.NOINC R2 ;  /* 0x0000000002007343 */ /* 0x023fea0003c00000 */
.L_x_0:
[----:B------:R-:W1:Y:S01]  /*0240*/  S2R R9, SR_TID.X ;  /* 0x0000000000097919 */ /* 0x000e620000002100 */
[----:B------:R-:W2:Y:S01]  /*0250*/  LDC.64 R10, c[0x0][0x220] ;  /* 0x00008800ff0a7b82 */ /* 0x000ea20000000a00 */
[C---:B-----5:R-:W-:Y:S02]  /*0260*/  SHF.L.U32 R3, R14.reuse, 0xc, RZ ;  /* 0x0000000c0e037819 */ /* 0x060fe400000006ff */
[----:B------:R-:W-:Y:S02]  /*0270*/  CS2R R6, SRZ ;  /* 0x0000000000067805 */ /* 0x000fe4000001ff00 */
[----:B------:R-:W-:-:S03]  /*0280*/  SHF.L.U64.HI R4, R14, 0xc, R15 ;  /* 0x0000000c0e047819 */ /* 0x000fc6000001020f */
[----:B------:R-:W-:Y:S01]  /*0290*/  BAR.SYNC.DEFER_BLOCKING 0x0 ;  /* 0x0000000000007b1d */ /* 0x000fe20000010000 */
[----:B------:R-:W-:Y:S02]  /*02a0*/  IADD3 R2, P2, R3, 0x1f500000, RZ ;  /* 0x1f50000003027810 */ /* 0x000fe40007f5e0ff */
[----:B------:R-:W-:Y:S02]  /*02b0*/  ISETP.GE.AND P0, PT, R15, RZ, PT ;  /* 0x000000ff0f00720c */ /* 0x000fe40003f06270 */
[----:B------:R-:W-:Y:S02]  /*02c0*/  IADD3.X R5, RZ, R4, RZ, P2, !PT ;  /* 0x00000004ff057210 */ /* 0x000fe400017fe4ff */
[----:B------:R-:W-:Y:S02]  /*02d0*/  SEL R2, R2, R3, !P0 ;  /* 0x0000000302027207 */ /* 0x000fe40004000000 */
[----:B------:R-:W-:Y:S02]  /*02e0*/  SEL R5, R5, R4, !P0 ;  /* 0x0000000405057207 */ /* 0x000fe40004000000 */
[----:B--2---:R-:W-:-:S04]  /*02f0*/  LEA R10, P0, R2, R10, 0x1 ;  /* 0x0000000a020a7211 */ /* 0x004fc800078008ff */
[----:B------:R-:W-:Y:S02]  /*0300*/  LEA.HI.X R11, R2, R11, R5, 0x1, P0 ;  /* 0x0000000b020b7211 */ /* 0x000fe400000f0c05 */
[----:B------:R-:W-:Y:S02]  /*0310*/  CS2R R4, SRZ ;  /* 0x0000000000047805 */ /* 0x000fe4000001ff00 */
[----:B-1----:R-:W-:-:S04]  /*0320*/  SHF.L.U32 R3, R9, 0x3, RZ ;  /* 0x0000000309037819 */ /* 0x002fc800000006ff */
[----:B------:R-:W-:-:S05]  /*0330*/  LOP3.LUT R3, R3, 0xff8, RZ, 0xc0, !PT ;  /* 0x00000ff803037812 */ /* 0x000fca00078ec0ff */
[----:B------:R-:W-:-:S05]  /*0340*/  IMAD.WIDE.U32 R10, R3, 0x2, R10 ;  /* 0x00000002030a7825 */ /* 0x000fca00078e000a */
[----:B------:R-:W2:Y:S01]  /*0350*/  @!P1 LDG.E.EF.128 R4, desc[UR6][R10.64] ;  /* 0x000000060a049981 */ /* 0x000ea2000c0e1d00 */
[----:B------:R-:W1:Y:S01]  /*0360*/  S2UR UR5, SR_CgaCtaId ;  /* 0x00000000000579c3 */ /* 0x000e620000008800 */
[C---:B------:R-:W-:Y:S01]  /*0370*/  LOP3.LUT P0, RZ, R9.reuse, 0x1f, RZ, 0xc0, !PT ;  /* 0x0000001f09ff7812 */ /* 0x040fe2000780c0ff */
[----:B------:R-:W-:Y:S01]  /*0380*/  UMOV UR4, 0x400 ;  /* 0x0000040000047882 */ /* 0x000fe20000000000 */
[----:B------:R-:W-:Y:S01]  /*0390*/  ISETP.GE.AND P2, PT, R9, 0x10, PT ;  /* 0x000000100900780c */ /* 0x000fe20003f46270 */
[----:B-1----:R-:W-:Y:S01]  /*03a0*/  UPRMT UR4, UR5, 0x654, UR4 ;  /* 0x0000065405047896 */ /* 0x002fe20008000004 */
[----:B--2---:R-:W-:Y:S02]  /*03b0*/  HADD2.F32 R2, -RZ, R4.H1_H1 ;  /* 0x30000004ff027230 */ /* 0x004fe40000004100 */
[----:B------:R-:W-:Y:S02]  /*03c0*/  HADD2.F32 R12, -RZ, R4.H0_H0 ;  /* 0x20000004ff0c7230 */ /* 0x000fe40000004100 */
[----:B------:R-:W-:-:S02]  /*03d0*/  HADD2.F32 R13, -RZ, R5.H0_H0 ;  /* 0x20000005ff0d7230 */ /* 0x000fc40000004100 */
[----:B------:R-:W-:Y:S01]  /*03e0*/  FMUL R15, R2, R2 ;  /* 0x00000002020f7220 */ /* 0x000fe20000400000 */
[----:B------:R-:W-:-:S03]  /*03f0*/  HADD2.F32 R11, -RZ, R7.H0_H0 ;  /* 0x20000007ff0b7230 */ /* 0x000fc60000004100 */
[----:B------:R-:W-:Y:S01]  /*0400*/  FFMA R2, R12, R12, R15 ;  /* 0x0000000c0c027223 */ /* 0x000fe2000000000f */
[----:B------:R-:W-:-:S03]  /*0410*/  HADD2.F32 R15, -RZ, R5.H1_H1 ;  /* 0x30000005ff0f7230 */ /* 0x000fc60000004100 */
[----:B------:R-:W-:Y:S01]  /*0420*/  FFMA R2, R13, R13, R2 ;  /* 0x0000000d0d027223 */ /* 0x000fe20000000002 */
[----:B------:R-:W-:-:S03]  /*0430*/  HADD2.F32 R13, -RZ, R6.H0_H0 ;  /* 0x20000006ff0d7230 */ /* 0x000fc60000004100 */
[----:B------:R-:W-:Y:S01]  /*0440*/  FFMA R2, R15, R15, R2 ;  /* 0x0000000f0f027223 */ /* 0x000fe20000000002 */
[----:B------:R-:W-:-:S03]  /*0450*/  HADD2.F32 R15, -RZ, R6.H1_H1 ;  /* 0x30000006ff0f7230 */ /* 0x000fc60000004100 */
[----:B------:R-:W-:Y:S01]  /*0460*/  FFMA R2, R13, R13, R2 ;  /* 0x0000000d0d027223 */ /* 0x000fe20000000002 */
[----:B------:R-:W-:-:S03]  /*0470*/  HADD2.F32 R13, -RZ, R7.H1_H1 ;  /* 0x30000007ff0d7230 */ /* 0x000fc60000004100 */
[----:B------:R-:W-:-:S04]  /*0480*/  FFMA R2, R15, R15, R2 ;  /* 0x0000000f0f027223 */ /* 0x000fc80000000002 */
[----:B------:R-:W-:-:S04]  /*0490*/  FFMA R2, R11, R11, R2 ;  /* 0x0000000b0b027223 */ /* 0x000fc80000000002 */
[----:B------:R-:W-:-:S05]  /*04a0*/  FFMA R2, R13, R13, R2 ;  /* 0x0000000d0d027223 */ /* 0x000fca0000000002 */
[----:B------:R-:W-:-:S05]  /*04b0*/  FSEL R2, R2, RZ, !P1 ;  /* 0x000000ff02027208 */ /* 0x000fca0004800000 */
[----:B------:R-:W1:Y:S02]  /*04c0*/  SHFL.BFLY PT, R11, R2, 0x10, 0x1f ;  /* 0x0e001f00020b7f89 */ /* 0x000e6400000e0000 */
[----:B-1----:R-:W-:Y:S01]  /*04d0*/  FADD R11, R2, R11 ;  /* 0x0000000b020b7221 */ /* 0x002fe20000000000 */
[----:B------:R-:W-:-:S04]  /*04e0*/  LEA R2, R0, R3, 0xc ;  /* 0x0000000300027211 */ /* 0x000fc800078e60ff */
[----:B------:R-:W1:Y:S02]  /*04f0*/  SHFL.BFLY PT, R10, R11, 0x8, 0x1f ;  /* 0x0d001f000b0a7f89 */ /* 0x000e6400000e0000 */
[----:B-1----:R-:W-:Y:S01]  /*0500*/  FADD R10, R11, R10 ;  /* 0x0000000a0b0a7221 */ /* 0x002fe20000000000 */
[----:B------:R-:W-:-:S04]  /*0510*/  LEA R11, R9, UR4, 0x2 ;  /* 0x00000004090b7c11 */ /* 0x000fc8000f8e10ff */
[----:B------:R-:W1:Y:S02]  /*0520*/  SHFL.BFLY PT, R13, R10, 0x4, 0x1f ;  /* 0x0c801f000a0d7f89 */ /* 0x000e6400000e0000 */
[----:B-1----:R-:W-:Y:S01]  /*0530*/  FADD R14, R10, R13 ;  /* 0x0000000d0a0e7221 */ /* 0x002fe20000000000 */
[----:B------:R-:W-:-:S04]  /*0540*/  SHF.R.U32.HI R10, RZ, 0x3, R9 ;  /* 0x00000003ff0a7819 */ /* 0x000fc80000011609 */
[----:B------:R-:W1:Y:S01]  /*0550*/  SHFL.BFLY PT, R13, R14, 0x2, 0x1f ;  /* 0x0c401f000e0d7f89 */ /* 0x000e6200000e0000 */
[----:B------:R-:W-:Y:S01]  /*0560*/  LOP3.LUT R10, R10, 0x3c, RZ, 0xc0, !PT ;  /* 0x0000003c0a0a7812 */ /* 0x000fe200078ec0ff */
[----:B-1----:R-:W-:Y:S02]  /*0570*/  FADD R15, R14, R13 ;  /* 0x0000000d0e0f7221 */ /* 0x002fe40000000000 */
[----:B------:R-:W1:Y:S03]  /*0580*/  LDC.64 R12, c[0x0][0x230] ;  /* 0x00008c00ff0c7b82 */ /* 0x000e660000000a00 */
[----:B------:R-:W2:Y:S01]  /*0590*/  SHFL.BFLY PT, R16, R15, 0x1, 0x1f ;  /* 0x0c201f000f107f89 */ /* 0x000ea200000e0000 */
[----:B-1----:R-:W-:-:S04]  /*05a0*/  IMAD.WIDE R12, R2, 0x2, R12 ;  /* 0x00000002020c7825 */ /* 0x002fc800078e020c */
[----:B--2---:R-:W-:Y:S01]  /*05b0*/  FADD R19, R15, R16 ;  /* 0x000000100f137221 */ /* 0x004fe20000000000 */
[----:B------:R-:W-:Y:S04]  /*05c0*/  @!P1 STG.E.128 desc[UR6][R12.64], R4 ;  /* 0x000000040c009986 */ /* 0x000fe8000c101d06 */
[----:B------:R1:W-:Y:S01]  /*05d0*/  @!P0 STS [R10+UR4], R19 ;  /* 0x000000130a008988 */ /* 0x0003e20008000804 */
[----:B------:R-:W-:Y:S01]  /*05e0*/  BAR.SYNC.DEFER_BLOCKING 0x0 ;  /* 0x0000000000007b1d */ /* 0x000fe20000010000 */
[----:B------:R-:W-:-:S04]  /*05f0*/  LOP3.LUT P0, RZ, R9, 0xf, RZ, 0xc0, !PT ;  /* 0x0000000f09ff7812 */ /* 0x000fc8000780c0ff */
[----:B------:R-:W-:-:S03]  /*0600*/  ISETP.LT.AND P0, PT, R9, 0x10, !P0 ;  /* 0x000000100900780c */ /* 0x000fc60004701270 */
[----:B-1----:R-:W1:Y:S01]  /*0610*/  LDC.64 R18, c[0x0][0x210] ;  /* 0x00008400ff127b82 */ /* 0x002e620000000a00 */
[----:B------:R-:W-:Y:S01]  /*0620*/  MOV R6, 0x39800000 ;  /* 0x3980000000067802 */ /* 0x000fe20000000f00 */
[----:B------:R-:W2:Y:S04]  /*0630*/  @!P2 LDS R8, [R11] ;  /* 0x000000000b08a984 */ /* 0x000ea80000000800 */
[----:B--2---:R-:W2:Y:S02]  /*0640*/  SHFL.BFLY PT, R15, R8, 0x8, 0x1f ;  /* 0x0d001f00080f7f89 */ /* 0x004ea400000e0000 */
[----:B--2---:R-:W-:-:S05]  /*0650*/  FADD R15, R8, R15 ;  /* 0x0000000f080f7221 */ /* 0x004fca0000000000 */
[----:B------:R-:W2:Y:S02]  /*0660*/  SHFL.BFLY PT, R14, R15, 0x4, 0x1f ;  /* 0x0c801f000f0e7f89 */ /* 0x000ea400000e0000 */
[----:B--2---:R-:W-:-:S05]  /*0670*/  FADD R14, R15, R14 ;  /* 0x0000000e0f0e7221 */ /* 0x004fca0000000000 */
[----:B------:R-:W2:Y:S02]  /*0680*/  SHFL.BFLY PT, R17, R14, 0x2, 0x1f ;  /* 0x0c401f000e117f89 */ /* 0x000ea400000e0000 */
[----:B--2---:R-:W-:-:S05]  /*0690*/  FADD R17, R14, R17 ;  /* 0x000000110e117221 */ /* 0x004fca0000000000 */
[----:B------:R-:W2:Y:S02]  /*06a0*/  SHFL.BFLY PT, R16, R17, 0x1, 0x1f ;  /* 0x0c201f0011107f89 */ /* 0x000ea400000e0000 */
[----:B--2---:R-:W-:Y:S01]  /*06b0*/  FADD R4, R17, R16 ;  /* 0x0000001011047221 */ /* 0x004fe20000000000 */
[----:B-1----:R-:W-:-:S04]  /*06c0*/  LEA R16, P2, R0, R18, 0x2 ;  /* 0x0000001200107211 */ /* 0x002fc800078410ff */
[----:B------:R1:W-:Y:S01]  /*06d0*/  @P0 STS [R11], R4 ;  /* 0x000000040b000388 */ /* 0x0003e20000000800 */
[----:B------:R-:W-:Y:S01]  /*06e0*/  BAR.SYNC.DEFER_BLOCKING 0x0 ;  /* 0x0000000000007b1d */ /* 0x000fe20000010000 */
[----:B------:R-:W-:Y:S02]  /*06f0*/  LOP3.LUT P0, RZ, R9, 0x1ff, RZ, 0xc0, !PT ;  /* 0x000001ff09ff7812 */ /* 0x000fe4000780c0ff */
[----:B------:R-:W-:Y:S02]  /*0700*/  CS2R R8, SRZ ;  /* 0x0000000000087805 */ /* 0x000fe4000001ff00 */
[C---:B------:R-:W-:Y:S02]  /*0710*/  ISETP.LT.AND P0, PT, R0.reuse, UR8, !P0 ;  /* 0x0000000800007c0c */ /* 0x040fe4000c701270 */
[----:B-1----:R-:W-:Y:S01]  /*0720*/  CS2R R10, SRZ ;  /* 0x00000000000a7805 */ /* 0x002fe2000001ff00 */
[----:B------:R-:W1:Y:S02]  /*0730*/  LDS R5, [UR4] ;  /* 0x00000004ff057984 */ /* 0x000e640008000800 */
[----:B-1----:R-:W-:Y:S01]  /*0740*/  FFMA R14, R5, R6, 9.9999997473787516356e-06 ;  /* 0x3727c5ac050e7423 */ /* 0x002fe20000000006 */
[----:B------:R-:W-:Y:S01]  /*0750*/  SHF.R.S32.HI R6, RZ, 0x1f, R0 ;  /* 0x0000001fff067819 */ /* 0x000fe20000011400 */
[----:B------:R-:W1:Y:S03]  /*0760*/  LDC.64 R4, c[0x0][0x228] ;  /* 0x00008a00ff047b82 */ /* 0x000e660000000a00 */
[----:B------:R-:W-:Y:S01]  /*0770*/  LEA.HI.X R17, R0, R19, R6, 0x2, P2 ;  /* 0x0000001300117211 */ /* 0x000fe200010f1406 */
[----:B------:R-:W2:Y:S04]  /*0780*/  MUFU.RSQ R14, R14 ;  /* 0x0000000e000e7308 */ /* 0x000ea80000001400 */
[----:B------:R-:W-:Y:S06]  /*0790*/  BAR.SYNC.DEFER_BLOCKING 0x0 ;  /* 0x0000000000007b1d */ /* 0x000fec0000010000 */
[----:B--2---:R2:W-:Y:S04]  /*07a0*/  @P0 STG.E desc[UR6][R16.64], R14 ;  /* 0x0000000e10000986 */ /* 0x0045e8000c101906 */
[----:B------:R-:W3:Y:S01]  /*07b0*/  @!P1 LDG.E.EF.128 R8, desc[UR6][R12.64] ;  /* 0x000000060c089981 */ /* 0x000ee2000c0e1d00 */
[----:B-1----:R-:W-:-:S06]  /*07c0*/  IMAD.WIDE.U32 R4, R3, 0x2, R4 ;  /* 0x0000000203047825 */ /* 0x002fcc00078e0004 */
[----:B------:R-:W2:Y:S01]  /*07d0*/  LDG.E.EL.128 R4, desc[UR6][R4.64] ;  /* 0x0000000604047981 */ /* 0x000ea2000c2e1d00 */
[----:B---3--:R-:W-:Y:S02]  /*07e0*/  HADD2.F32 R15, -RZ, R8.H0_H0 ;  /* 0x20000008ff0f7230 */ /* 0x008fe40000004100 */
[----:B------:R-:W-:Y:S02]  /*07f0*/  HADD2.F32 R3, -RZ, R8.H1_H1 ;  /* 0x30000008ff037230 */ /* 0x000fe40000004100 */
[----:B------:R-:W-:Y:S02]  /*0800*/  HADD2.F32 R19, -RZ, R9.H0_H0 ;  /* 0x20000009ff137230 */ /* 0x000fe40000004100 */
[C---:B------:R-:W-:Y:S01]  /*0810*/  FMUL R15, R14.reuse, R15 ;  /* 0x0000000f0e0f7220 */ /* 0x040fe20000400000 */
[----:B------:R-:W-:Y:S02]  /*0820*/  HADD2.F32 R21, -RZ, R9.H1_H1 ;  /* 0x30000009ff157230 */ /* 0x000fe40000004100 */
[----:B------:R-:W-:Y:S01]  /*0830*/  FMUL R0, R14, R3 ;  /* 0x000000030e007220 */ /* 0x000fe20000400000 */
[----:B------:R-:W1:Y:S01]  /*0840*/  LDC.64 R8, c[0x0][0x238] ;  /* 0x00008e00ff087b82 */ /* 0x000e620000000a00 */
[----:B------:R-:W-:-:S02]  /*0850*/  HADD2.F32 R27, -RZ, R11.H0_H0 ;  /* 0x2000000bff1b7230 */ /* 0x000fc40000004100 */
[C---:B------:R-:W-:Y:S01]  /*0860*/  FMUL R12, R14.reuse, R19 ;  /* 0x000000130e0c7220 */ /* 0x040fe20000400000 */
[----:B------:R-:W-:Y:S02]  /*0870*/  HADD2.F32 R23, -RZ, R10.H0_H0 ;  /* 0x2000000aff177230 */ /* 0x000fe40000004100 */
[C---:B------:R-:W-:Y:S01]  /*0880*/  FMUL R3, R14.reuse, R21 ;  /* 0x000000150e037220 */ /* 0x040fe20000400000 */
[----:B------:R-:W-:Y:S02]  /*0890*/  HADD2.F32 R25, -RZ, R10.H1_H1 ;  /* 0x3000000aff197230 */ /* 0x000fe40000004100 */
[C---:B------:R-:W-:Y:S01]  /*08a0*/  FMUL R18, R14.reuse, R27 ;  /* 0x0000001b0e127220 */ /* 0x040fe20000400000 */
[----:B------:R-:W-:Y:S02]  /*08b0*/  HADD2.F32 R11, -RZ, R11.H1_H1 ;  /* 0x3000000bff0b7230 */ /* 0x000fe40000004100 */
[----:B------:R-:W-:Y:S01]  /*08c0*/  FMUL R13, R14, R23 ;  /* 0x000000170e0d7220 */ /* 0x000fe20000400000 */
[----:B--2---:R-:W-:-:S02]  /*08d0*/  HADD2.F32 R17, -RZ, R4.H1_H1 ;  /* 0x30000004ff117230 */ /* 0x004fc40000004100 */
[C---:B------:R-:W-:Y:S01]  /*08e0*/  FMUL R10, R14.reuse, R25 ;  /* 0x000000190e0a7220 */ /* 0x040fe20000400000 */
[----:B------:R-:W-:Y:S02]  /*08f0*/  HADD2.F32 R19, -RZ, R6.H1_H1 ;  /* 0x30000006ff137230 */ /* 0x000fe40000004100 */
[----:B------:R-:W-:Y:S01]  /*0900*/  FMUL R11, R14, R11 ;  /* 0x0000000b0e0b7220 */ /* 0x000fe20000400000 */
[----:B------:R-:W-:Y:S02]  /*0910*/  HADD2.F32 R14, -RZ, R5.H1_H1 ;  /* 0x30000005ff0e7230 */ /* 0x000fe40000004100 */
[----:B------:R-:W-:Y:S01]  /*0920*/  FMUL R17, R17, R0 ;  /* 0x0000000011117220 */ /* 0x000fe20000400000 */
[----:B------:R-:W-:Y:S02]  /*0930*/  HADD2.F32 R16, -RZ, R7.H1_H1 ;  /* 0x30000007ff107230 */ /* 0x000fe40000004100 */
[----:B------:R-:W-:Y:S01]  /*0940*/  FMUL R19, R19, R10 ;  /* 0x0000000a13137220 */ /* 0x000fe20000400000 */
[----:B------:R-:W-:-:S02]  /*0950*/  HADD2.F32 R4, -RZ, R4.H0_H0 ;  /* 0x20000004ff047230 */ /* 0x000fc40000004100 */
[----:B------:R-:W-:Y:S01]  /*0960*/  FMUL R14, R14, R3 ;  /* 0x000000030e0e7220 */ /* 0x000fe20000400000 */
[----:B------:R-:W-:Y:S02]  /*0970*/  HADD2.F32 R5, -RZ, R5.H0_H0 ;  /* 0x20000005ff057230 */ /* 0x000fe40000004100 */
[----:B------:R-:W-:Y:S01]  /*0980*/  FMUL R16, R16, R11 ;  /* 0x0000000b10107220 */ /* 0x000fe20000400000 */
[----:B------:R-:W-:Y:S02]  /*0990*/  HADD2.F32 R6, -RZ, R6.H0_H0 ;  /* 0x20000006ff067230 */ /* 0x000fe40000004100 */
[----:B------:R-:W-:Y:S01]  /*09a0*/  FMUL R4, R4, R15 ;  /* 0x0000000f04047220 */ /* 0x000fe20000400000 */
[----:B------:R-:W-:Y:S02]  /*09b0*/  HADD2.F32 R7, -RZ, R7.H0_H0 ;  /* 0x20000007ff077230 */ /* 0x000fe40000004100 */
[----:B------:R-:W-:Y:S01]  /*09c0*/  FMUL R5, R5, R12 ;  /* 0x0000000c05057220 */ /* 0x000fe20000400000 */
[----:B-1----:R-:W-:-:S04]  /*09d0*/  IMAD.WIDE R8, R2, 0x2, R8 ;  /* 0x0000000202087825 */ /* 0x002fc800078e0208 */
[----:B------:R-:W-:Y:S01]  /*09e0*/  FMUL R6, R6, R13 ;  /* 0x0000000d06067220 */ /* 0x000fe20000400000 */
[----:B------:R-:W-:Y:S01]  /*09f0*/  F2FP.F16.F32.PACK_AB R4, R17, R4 ;  /* 0x000000041104723e */ /* 0x000fe200000000ff */
[----:B------:R-:W-:Y:S01]  /*0a00*/  FMUL R7, R7, R18 ;  /* 0x0000001207077220 */ /* 0x000fe20000400000 */
[----:B------:R-:W-:Y:S02]  /*0a10*/  F2FP.F16.F32.PACK_AB R5, R14, R5 ;  /* 0x000000050e05723e */ /* 0x000fe400000000ff */
[----:B------:R-:W-:Y:S02]  /*0a20*/  F2FP.F16.F32.PACK_AB R6, R19, R6 ;  /* 0x000000061306723e */ /* 0x000fe400000000ff */
[----:B------:R-:W-:Y:S01]  /*0a30*/  F2FP.F16.F32.PACK_AB R7, R16, R7 ;  /* 0x000000071007723e */ /* 0x000fe200000000ff */
[----:B------:R-:W-:Y:S06]  /*0a40*/  @P1 EXIT ;  /* 0x000000000000194d */ /* 0x000fec0003800000 */
[----:B------:R-:W-:Y:S01]  /*0a50*/  STG.E.128 desc[UR6][R8.64], R4 ;  /* 0x0000000408007986 */ /* 0x000fe2000c101d06 */
[----:B------:R-:W-:Y:S05]  /*0a60*/  EXIT ;  /* 0x000000000000794d */ /* 0x000fea0003800000 */
.L_x_1:
[----:B------:R-:W-:-:S00]  /*0a70*/  BRA `(.L_x_1) ;  /* 0xfffffffc00fc7947 */ /* 0x000fc0000383ffff */
[----:B------:R-:W-:-:S00]  /*0a80*/  NOP ;  /* 0x0000000000007918 */ /* 0x000fc00000000000 */
[----:B------:R-:W-:-:S00]  /*0a90*/  NOP ;  /* 0x0000000000007918 */ /* 0x000fc00000000000 */
[----:B------:R-:W-:-:S00]  /*0aa0*/  NOP ;  /* 0x0000000000007918 */ /* 0x000fc00000000000 */
[----:B------:R-:W-:-:S00]  /*0ab0*/  NOP ;  /* 0x0000000000007918 */ /* 0x000fc00000000000 */
[----:B------:R-:W-:-:S00]  /*0ac0*/  NOP ;  /* 0x0000000000007918 */ /* 0x000fc00000000000 */
[----:B------:R-:W-:-:S00]  /*0ad0*/  NOP ;  /* 0x0000000000007918 */ /* 0x000fc00000000000 */
[----:B------:R-:W-:-:S00]  /*0ae0*/  NOP ;  /* 0x0000000000007918 */ /* 0x000fc00000000000 */
[----:B------:R-:W-:-:S00]  /*0af0*/  NOP ;  /* 0x0000000000007918 */ /* 0x000fc00000000000 */
.L_x_2:


//--------------------- .nv.global.init           --------------------------
	.section	.nv.global.init,"aw",@progbits
.nv.global.init:
	.type		assertFunc_0,@object
	.size		assertFunc_0,(_$_str - assertFunc_0)
assertFunc_0:
        /*0000*/ 	.byte	0x75, 0x6e, 0x6b, 0x6e, 0x6f, 0x77, 0x6e, 0x00
	.type		_$_str,@object
	.size		_$_str,(assertMessage_0 - _$_str)
_$_str:
        /*0008*/ 	.byte	0x5f, 0x5f, 0x43, 0x55, 0x44, 0x41, 0x5f, 0x46, 0x54, 0x5a, 0x00
	.type		assertMessage_0,@object
	.size		assertMessage_0,(assertFile_0 - assertMessage_0)
assertMessage_0:
        /*0013*/ 	.byte	0x69, 0x6e, 0x64, 0x65, 0x78, 0x20, 0x6f, 0x75, 0x74, 0x20, 0x6f, 0x66, 0x20, 0x62, 0x6f, 0x75
        /*0023*/ 	.byte	0x6e, 0x64, 0x73, 0x3a, 0x20, 0x30, 0x20, 0x3c, 0x3d, 0x20, 0x74, 0x6d, 0x70, 0x34, 0x20, 0x3c
        /*0033*/ 	.byte	0x20, 0x31, 0x32, 0x38, 0x32, 0x35, 0x36, 0x00
	.type		assertFile_0,@object
	.size		assertFile_0,(.L_1 - assertFile_0)
assertFile_0:
        /*003b*/ 	.byte	0x2f, 0x74, 0x6d, 0x70, 0x2f, 0x74, 0x6f, 0x72, 0x63, 0x68, 0x69, 0x6e, 0x64, 0x75, 0x63, 0x74
        /*004b*/ 	.byte	0x6f, 0x72, 0x5f, 0x72, 0x6f, 0x6f, 0x74, 0x2f, 0x79, 0x69, 0x2f, 0x63, 0x79, 0x69, 0x68, 0x6d
        /*005b*/ 	.byte	0x65, 0x37, 0x74, 0x33, 0x35, 0x34, 0x78, 0x64, 0x65, 0x6b, 0x6b, 0x75, 0x35, 0x72, 0x6b, 0x73
        /*006b*/ 	.byte	0x37, 0x77, 0x61, 0x6f, 0x74, 0x71, 0x64, 0x6e, 0x7a, 0x33, 0x6d, 0x70, 0x6f, 0x34, 0x37, 0x71
        /*007b*/ 	.byte	0x33, 0x75, 0x68, 0x71, 0x6a, 0x74, 0x72, 0x35, 0x69, 0x78, 0x72, 0x67, 0x6f, 0x6c, 0x62, 0x2e
        /*008b*/ 	.byte	0x70, 0x79, 0x00
.L_1:


//--------------------- .nv.shared.triton_red_fused__to_copy_add_embedding_mean_mul_pow_rsqrt_0 --------------------------
	.section	.nv.shared.triton_red_fused__to_copy_add_embedding_mean_mul_pow_rsqrt_0,"aw",@nobits
	.sectionflags	@""
	.align	16
	.zero		1024


//--------------------- .nv.constant0.triton_red_fused__to_copy_add_embedding_mean_mul_pow_rsqrt_0 --------------------------
	.section	.nv.constant0.triton_red_fused__to_copy_add_embedding_mean_mul_pow_rsqrt_0,"a",@progbits
	.sectionflags	@""
	.align	4
.nv.constant0.triton_red_fused__to_copy_add_embedding_mean_mul_pow_rsqrt_0:
	.zero		592


//--------------------- SYMBOLS --------------------------

	.type		__assertfail,@function
